	.headerflags	@"EF_CUDA_TEXMODE_UNIFIED EF_CUDA_64BIT_ADDRESS EF_CUDA_ACCELERATORS EF_CUDA_SM90 EF_CUDA_VIRTUAL_SM(EF_CUDA_SM90)"
	.elftype	@"ET_EXEC"


//--------------------- .nv.info                  --------------------------
	.section	.nv.info,"",@"SHT_CUDA_INFO"
	.align	4


	//----- nvinfo : EIATTR_REGCOUNT
	.align		4
        /*0000*/ 	.byte	0x04, 0x2f
        /*0002*/ 	.short	(.L_3 - .L_2)
	.align		4
.L_2:
        /*0004*/ 	.word	index@(triton_poi_fused_linalg_vector_norm_1)
        /*0008*/ 	.word	0x0000000c


	//----- nvinfo : EIATTR_MIN_STACK_SIZE
	.align		4
.L_3:
        /*000c*/ 	.byte	0x04, 0x12
        /*000e*/ 	.short	(.L_5 - .L_4)
	.align		4
.L_4:
        /*0010*/ 	.word	index@(triton_poi_fused_linalg_vector_norm_1)
        /*0014*/ 	.word	0x00000000


	//----- nvinfo : EIATTR_FRAME_SIZE
	.align		4
.L_5:
        /*0018*/ 	.byte	0x04, 0x11
        /*001a*/ 	.short	(.L_7 - .L_6)
	.align		4
.L_6:
        /*001c*/ 	.word	index@(triton_poi_fused_linalg_vector_norm_1)
        /*0020*/ 	.word	0x00000000


	//----- nvinfo : EIATTR_MIN_STACK_SIZE
	.align		4
.L_7:
        /*0024*/ 	.byte	0x04, 0x12
        /*0026*/ 	.short	(.L_9 - .L_8)
	.align		4
.L_8:
        /*0028*/ 	.word	index@(triton_poi_fused_linalg_vector_norm_1)
        /*002c*/ 	.word	0x00000000
.L_9:


//--------------------- .nv.info.triton_poi_fused_linalg_vector_norm_1 --------------------------
	.section	.nv.info.triton_poi_fused_linalg_vector_norm_1,"",@"SHT_CUDA_INFO"
	.sectionflags	@""
	.align	4


	//----- nvinfo : EIATTR_CUDA_API_VERSION
	.align		4
        /*0000*/ 	.byte	0x04, 0x37
        /*0002*/ 	.short	(.L_11 - .L_10)
.L_10:
        /*0004*/ 	.word	0x0000007c


	//----- nvinfo : EIATTR_KPARAM_INFO
	.align		4
.L_11:
        /*0008*/ 	.byte	0x04, 0x17
        /*000a*/ 	.short	(.L_13 - .L_12)
.L_12:
        /*000c*/ 	.word	0x00000000
        /*0010*/ 	.short	0x0002
        /*0012*/ 	.short	0x0010
        /*0014*/ 	.byte	0x00, 0xf0, 0x11, 0x00


	//----- nvinfo : EIATTR_KPARAM_INFO
	.align		4
.L_13:
        /*0018*/ 	.byte	0x04, 0x17
        /*001a*/ 	.short	(.L_15 - .L_14)
.L_14:
        /*001c*/ 	.word	0x00000000
        /*0020*/ 	.short	0x0001
        /*0022*/ 	.short	0x0008
        /*0024*/ 	.byte	0x00, 0xf4, 0x21, 0x00


	//----- nvinfo : EIATTR_KPARAM_INFO
	.align		4
.L_15:
        /*0028*/ 	.byte	0x04, 0x17
        /*002a*/ 	.short	(.L_17 - .L_16)
.L_16:
        /*002c*/ 	.word	0x00000000
        /*0030*/ 	.short	0x0000
        /*0032*/ 	.short	0x0000
        /*0034*/ 	.byte	0x00, 0xf4, 0x21, 0x00


	//----- nvinfo : EIATTR_SPARSE_MMA_MASK
	.align		4
.L_17:
        /*0038*/ 	.byte	0x03, 0x50
        /*003a*/ 	.short	0x0000


	//----- nvinfo : EIATTR_MAXREG_COUNT
	.align		4
        /*003c*/ 	.byte	0x03, 0x1b
        /*003e*/ 	.short	0x00ff


	//----- nvinfo : EIATTR_EXIT_INSTR_OFFSETS
	.align		4
        /*0040*/ 	.byte	0x04, 0x1c
        /*0042*/ 	.short	(.L_19 - .L_18)


	//   ....[0]....
.L_18:
        /*0044*/ 	.word	0x00000190


	//   ....[1]....
        /*0048*/ 	.word	0x000001d0


	//----- nvinfo : EIATTR_REQNTID
	.align		4
.L_19:
        /*004c*/ 	.byte	0x04, 0x10
        /*004e*/ 	.short	(.L_21 - .L_20)
.L_20:
        /*0050*/ 	.word	0x00000020
        /*0054*/ 	.word	0x00000001
        /*0058*/ 	.word	0x00000001


	//----- nvinfo : EIATTR_CBANK_PARAM_SIZE
	.align		4
.L_21:
        /*005c*/ 	.byte	0x03, 0x19
        /*005e*/ 	.short	0x0014


	//----- nvinfo : EIATTR_PARAM_CBANK
	.align		4
        /*0060*/ 	.byte	0x04, 0x0a
        /*0062*/ 	.short	(.L_23 - .L_22)
	.align		4
.L_22:
        /*0064*/ 	.word	index@(.nv.constant0.triton_poi_fused_linalg_vector_norm_1)
        /*0068*/ 	.short	0x0210
        /*006a*/ 	.short	0x0014


	//----- nvinfo : EIATTR_SW_WAR
	.align		4
.L_23:
        /*006c*/ 	.byte	0x04, 0x36
        /*006e*/ 	.short	(.L_25 - .L_24)
.L_24:
        /*0070*/ 	.word	0x00000008
.L_25:


//--------------------- .nv.callgraph             --------------------------
	.section	.nv.callgraph,"",@"SHT_CUDA_CALLGRAPH"
	.align	4
	.sectionentsize	8
	.align		4
        /*0000*/ 	.word	0x00000000
	.align		4
        /*0004*/ 	.word	0xffffffff
	.align		4
        /*0008*/ 	.word	0x00000000
	.align		4
        /*000c*/ 	.word	0xfffffffe
	.align		4
        /*0010*/ 	.word	0x00000000
	.align		4
        /*0014*/ 	.word	0xfffffffd
	.align		4
        /*0018*/ 	.word	0x00000000
	.align		4
        /*001c*/ 	.word	0xfffffffc


//--------------------- .nv.constant4             --------------------------
	.section	.nv.constant4,"a",@progbits
	.align	8
	.align		8
.nv.constant4:
        /*0000*/ 	.dword	_$_str
	.align		8
        /*0008*/ 	.dword	_$_str_$_2


//--------------------- .text.triton_poi_fused_linalg_vector_norm_1 --------------------------
	.section	.text.triton_poi_fused_linalg_vector_norm_1,"ax",@progbits
	.align	128
        .global         triton_poi_fused_linalg_vector_norm_1
        .type           triton_poi_fused_linalg_vector_norm_1,@function
        .size           triton_poi_fused_linalg_vector_norm_1,(.L_x_1 - triton_poi_fused_linalg_vector_norm_1)
        .other          triton_poi_fused_linalg_vector_norm_1,@"STO_CUDA_ENTRY STV_DEFAULT"
triton_poi_fused_linalg_vector_norm_1:
.text.triton_poi_fused_linalg_vector_norm_1:
[----:B------:R-:W0:Y:S02]  /*0000*/  LDC R1, c[0x0][0x28] ;  /* 0x00000a00ff017b82 */ /* 0x000e240000000800 */
[----:B------:R-:W1:Y:S01]  /*0010*/  S2R R9, SR_TID.X ;  /* 0x0000000000097919 */ /* 0x000e620000002100 */
[----:B------:R-:W2:Y:S01]  /*0020*/  LDC.64 R2, c[0x0][0x210] ;  /* 0x00008400ff027b82 */ /* 0x000ea20000000a00 */
[----:B------:R-:W-:Y:S01]  /*0030*/  HFMA2.MMA R4, -RZ, RZ, 0, 0 ;  /* 0x00000000ff047435 */ /* 0x000fe200000001ff */
[----:B------:R-:W-:Y:S01]  /*0040*/  ULDC.64 UR4, c[0x0][0x208] ;  /* 0x0000820000047ab9 */ /* 0x000fe20000000a00 */
[----:B------:R-:W3:Y:S01]  /*0050*/  S2R R7, SR_CTAID.X ;  /* 0x0000000000077919 */ /* 0x000ee20000002500 */
[----:B-1----:R-:W-:-:S04]  /*0060*/  LOP3.LUT R0, R9, 0x3, RZ, 0xc0, !PT ;  /* 0x0000000309007812 */ /* 0x002fc800078ec0ff */
[----:B---3--:R-:W-:Y:S01]  /*0070*/  LEA R7, R7, R0, 0x2 ;  /* 0x0000000007077211 */ /* 0x008fe200078e10ff */
[----:B------:R-:W-:-:S03]  /*0080*/  IMAD.MOV.U32 R0, RZ, RZ, RZ ;  /* 0x000000ffff007224 */ /* 0x000fc600078e00ff */
[C---:B------:R-:W-:Y:S02]  /*0090*/  ISETP.GE.AND P0, PT, R7.reuse, 0x4, PT ;  /* 0x000000040700780c */ /* 0x040fe40003f06270 */
[----:B------:R-:W-:-:S05]  /*00a0*/  SHF.L.U32 R5, R7, 0x2, RZ ;  /* 0x0000000207057819 */ /* 0x000fca00000006ff */
[----:B--2---:R-:W-:-:S06]  /*00b0*/  IMAD.WIDE R2, R5, 0x4, R2 ;  /* 0x0000000405027825 */ /* 0x004fcc00078e0202 */
[----:B------:R-:W2:Y:S01]  /*00c0*/  @!P0 LDG.E.EL R4, desc[UR4][R2.64+0x4] ;  /* 0x0000040402048981 */ /* 0x000ea2000c2e1900 */
[----:B------:R-:W-:-:S03]  /*00d0*/  MOV R6, RZ ;  /* 0x000000ff00067202 */ /* 0x000fc60000000f00 */
[----:B------:R-:W3:Y:S01]  /*00e0*/  @!P0 LDG.E.EL R0, desc[UR4][R2.64] ;  /* 0x0000000402008981 */ /* 0x000ee2000c2e1900 */
[----:B------:R-:W-:-:S03]  /*00f0*/  IMAD.MOV.U32 R8, RZ, RZ, RZ ;  /* 0x000000ffff087224 */ /* 0x000fc600078e00ff */
[----:B------:R-:W4:Y:S04]  /*0100*/  @!P0 LDG.E.EL R6, desc[UR4][R2.64+0x8] ;  /* 0x0000080402068981 */ /* 0x000f28000c2e1900 */
[----:B------:R-:W5:Y:S01]  /*0110*/  @!P0 LDG.E.EL R8, desc[UR4][R2.64+0xc] ;  /* 0x00000c0402088981 */ /* 0x000f62000c2e1900 */
[----:B------:R-:W-:-:S04]  /*0120*/  LOP3.LUT P0, RZ, R9, 0x1c, RZ, 0xc0, !PT ;  /* 0x0000001c09ff7812 */ /* 0x000fc8000780c0ff */
[----:B------:R-:W-:Y:S01]  /*0130*/  ISETP.LT.AND P0, PT, R7, 0x4, !P0 ;  /* 0x000000040700780c */ /* 0x000fe20004701270 */
[----:B--2---:R-:W-:-:S04]  /*0140*/  FMUL R5, R4, R4 ;  /* 0x0000000404057220 */ /* 0x004fc80000400000 */
[----:B---3--:R-:W-:Y:S02]  /*0150*/  FFMA R9, R0, R0, R5 ;  /* 0x0000000000097223 */ /* 0x008fe40000000005 */
[----:B------:R-:W1:Y:S02]  /*0160*/  LDC.64 R4, c[0x0][0x218] ;  /* 0x00008600ff047b82 */ /* 0x000e640000000a00 */
[----:B----4-:R-:W-:-:S04]  /*0170*/  FFMA R9, R6, R6, R9 ;  /* 0x0000000606097223 */ /* 0x010fc80000000009 */
[----:B-----5:R-:W-:Y:S01]  /*0180*/  FFMA R9, R8, R8, R9 ;  /* 0x0000000808097223 */ /* 0x020fe20000000009 */
[----:B------:R-:W-:Y:S06]  /*0190*/  @!P0 EXIT ;  /* 0x000000000000894d */ /* 0x000fec0003800000 */
[----:B------:R-:W0:Y:S01]  /*01a0*/  MUFU.SQRT R9, R9 ;  /* 0x0000000900097308 */ /* 0x000e220000002000 */
[----:B-1----:R-:W-:-:S05]  /*01b0*/  IMAD.WIDE R2, R7, 0x4, R4 ;  /* 0x0000000407027825 */ /* 0x002fca00078e0204 */
[----:B0-----:R-:W-:Y:S01]  /*01c0*/  STG.E desc[UR4][R2.64], R9 ;  /* 0x0000000902007986 */ /* 0x001fe2000c101904 */
[----:B------:R-:W-:Y:S05]  /*01d0*/  EXIT ;  /* 0x000000000000794d */ /* 0x000fea0003800000 */
.L_x_0:
[----:B------:R-:W-:-:S00]  /*01e0*/  BRA `(.L_x_0) ;  /* 0xfffffffc00fc7947 */ /* 0x000fc0000383ffff */
[----:B------:R-:W-:-:S00]  /*01f0*/  NOP ;  /* 0x0000000000007918 */ /* 0x000fc00000000000 */
        /* <DEDUP_REMOVED lines=8> */
.L_x_1:


//--------------------- .nv.global.init           --------------------------
	.section	.nv.global.init,"aw",@progbits
.nv.global.init:
	.type		_$_str,@object
	.size		_$_str,(_$_str_$_2 - _$_str)
_$_str:
        /*0000*/ 	.byte	0x5f, 0x5f, 0x43, 0x55, 0x44, 0x41, 0x5f, 0x46, 0x54, 0x5a, 0x00
	.type		_$_str_$_2,@object
	.size		_$_str_$_2,(.L_1 - _$_str_$_2)
_$_str_$_2:
        /*000b*/ 	.byte	0x5f, 0x5f, 0x43, 0x55, 0x44, 0x41, 0x5f, 0x50, 0x52, 0x45, 0x43, 0x5f, 0x53, 0x51, 0x52, 0x54
        /*001b*/ 	.byte	0x00
.L_1:


//--------------------- .nv.constant0.triton_poi_fused_linalg_vector_norm_1 --------------------------
	.section	.nv.constant0.triton_poi_fused_linalg_vector_norm_1,"a",@progbits
	.sectionflags	@""
	.align	4
.nv.constant0.triton_poi_fused_linalg_vector_norm_1:
	.zero		548
